//
// Generated by NVIDIA NVVM Compiler
//
// Compiler Build ID: CL-36424714
// Cuda compilation tools, release 13.0, V13.0.88
// Based on NVVM 20.0.0
//

.version 9.0
.target sm_100
.address_size 64

	// .globl	_Z10witnessGPUPciPii

.visible .entry _Z10witnessGPUPciPii(
	.param .u64 .ptr .align 1 _Z10witnessGPUPciPii_param_0,
	.param .u32 _Z10witnessGPUPciPii_param_1,
	.param .u64 .ptr .align 1 _Z10witnessGPUPciPii_param_2,
	.param .u32 _Z10witnessGPUPciPii_param_3
)
{
	.reg .pred 	%p<6>;
	.reg .b16 	%rs<3>;
	.reg .b32 	%r<18>;
	.reg .b64 	%rd<11>;

	ld.param.u64 	%rd3, [_Z10witnessGPUPciPii_param_0];
	ld.param.u32 	%r8, [_Z10witnessGPUPciPii_param_1];
	ld.param.u64 	%rd4, [_Z10witnessGPUPciPii_param_2];
	ld.param.u32 	%r9, [_Z10witnessGPUPciPii_param_3];
	cvta.to.global.u64 	%rd1, %rd4;
	mov.u32 	%r10, %tid.x;
	mov.u32 	%r11, %ctaid.x;
	mov.u32 	%r12, %ntid.x;
	mad.lo.s32 	%r13, %r11, %r12, %r10;
	setp.ge.s32 	%p1, %r13, %r9;
	add.s32 	%r2, %r13, 1;
	setp.ge.s32 	%p2, %r2, %r8;
	or.pred  	%p3, %p1, %p2;
	@%p3 bra 	$L__BB0_5;
	cvta.to.global.u64 	%rd2, %rd3;
	mov.b32 	%r17, 1;
	mov.u32 	%r16, %r2;
$L__BB0_2:
	cvt.u64.u32 	%rd5, %r17;
	add.s64 	%rd6, %rd2, %rd5;
	ld.global.u8 	%rs1, [%rd6];
	cvt.s64.s32 	%rd7, %r16;
	add.s64 	%rd8, %rd2, %rd7;
	ld.global.u8 	%rs2, [%rd8];
	setp.eq.s16 	%p4, %rs1, %rs2;
	@%p4 bra 	$L__BB0_4;
	mul.wide.s32 	%rd9, %r13, 4;
	add.s64 	%rd10, %rd1, %rd9;
	st.global.u32 	[%rd10], %r17;
	bra.uni 	$L__BB0_5;
$L__BB0_4:
	add.s32 	%r5, %r17, 1;
	add.s32 	%r16, %r2, %r17;
	setp.lt.s32 	%p5, %r16, %r8;
	mov.u32 	%r17, %r5;
	@%p5 bra 	$L__BB0_2;
$L__BB0_5:
	mov.b32 	%r15, 0;
	st.global.u32 	[%rd1], %r15;
	ret;

}


// ===== COMPILED SASS (sm_100) =====

	.target	sm_100

	.elftype	@"ET_EXEC"


//--------------------- .note.nv.tkinfo           --------------------------
	.section	.note.nv.tkinfo,"",@"SHT_NOTE"
	.sectionflags	@"SHF_NOTE_NV_TKINFO"
	.tkinfo
        /*0018*/ 	.word	0x00000002
        /*0030*/ 	.string	""
        /*0030*/ 	.string	"ptxas"
        /*0030*/ 	.string	"Cuda compilation tools, release 13.0, V13.0.88"
        /*0030*/ 	.string	"Build cuda_13.0.r13.0/compiler.36424714_0"
        /*0030*/ 	.string	"-arch sm_100 -m 64 "



//--------------------- .note.nv.cuinfo           --------------------------
	.section	.note.nv.cuinfo,"",@"SHT_NOTE"
	.sectionflags	@"SHF_NOTE_NV_CUINFO"
        /*0018*/ 	.short	0x0002
        /*001a*/ 	.short	0x0064
        /*001c*/ 	.short	0x0082
	.zero		2


//--------------------- .nv.info                  --------------------------
	.section	.nv.info,"",@"SHT_CUDA_INFO"
	.align	4


	//----- nvinfo : EIATTR_REGCOUNT
	.align		4
        /*0000*/ 	.byte	0x04, 0x2f
        /*0002*/ 	.short	(.L_1 - .L_0)
	.align		4
.L_0:
        /*0004*/ 	.word	index@(_Z10witnessGPUPciPii)
        /*0008*/ 	.word	0x0000000c


	//----- nvinfo : EIATTR_FRAME_SIZE
	.align		4
.L_1:
        /*000c*/ 	.byte	0x04, 0x11
        /*000e*/ 	.short	(.L_3 - .L_2)
	.align		4
.L_2:
        /*0010*/ 	.word	index@(_Z10witnessGPUPciPii)
        /*0014*/ 	.word	0x00000000


	//----- nvinfo : EIATTR_MIN_STACK_SIZE
	.align		4
.L_3:
        /*0018*/ 	.byte	0x04, 0x12
        /*001a*/ 	.short	(.L_5 - .L_4)
	.align		4
.L_4:
        /*001c*/ 	.word	index@(_Z10witnessGPUPciPii)
        /*0020*/ 	.word	0x00000000
.L_5:


//--------------------- .nv.compat                --------------------------
	.section	.nv.compat,"",@"SHT_CUDA_COMPAT_INFO"
	.align	4
        /*0000*/ 	.byte	0x02, 0x09, 0x00, 0x00, 0x02, 0x02, 0x01, 0x00, 0x02, 0x05, 0x05, 0x00, 0x03, 0x07, 0x01, 0x01
        /*0010*/ 	.byte	0x02, 0x03, 0x00, 0x00, 0x02, 0x06, 0x01, 0x00, 0x04, 0x0b, 0x08, 0x00, 0x09, 0x00, 0x00, 0x00
        /*0020*/ 	.byte	0x00, 0x00, 0x00, 0x00


//--------------------- .nv.info._Z10witnessGPUPciPii --------------------------
	.section	.nv.info._Z10witnessGPUPciPii,"",@"SHT_CUDA_INFO"
	.sectionflags	@""
	.align	4


	//----- nvinfo : EIATTR_CUDA_API_VERSION
	.align		4
        /*0000*/ 	.byte	0x04, 0x37
        /*0002*/ 	.short	(.L_7 - .L_6)
.L_6:
        /*0004*/ 	.word	0x00000082


	//----- nvinfo : EIATTR_KPARAM_INFO
	.align		4
.L_7:
        /*0008*/ 	.byte	0x04, 0x17
        /*000a*/ 	.short	(.L_9 - .L_8)
.L_8:
        /*000c*/ 	.word	0x00000000
        /*0010*/ 	.short	0x0003
        /*0012*/ 	.short	0x0018
        /*0014*/ 	.byte	0x00, 0xf0, 0x11, 0x00


	//----- nvinfo : EIATTR_KPARAM_INFO
	.align		4
.L_9:
        /*0018*/ 	.byte	0x04, 0x17
        /*001a*/ 	.short	(.L_11 - .L_10)
.L_10:
        /*001c*/ 	.word	0x00000000
        /*0020*/ 	.short	0x0002
        /*0022*/ 	.short	0x0010
        /*0024*/ 	.byte	0x00, 0xf5, 0x21, 0x00


	//----- nvinfo : EIATTR_KPARAM_INFO
	.align		4
.L_11:
        /*0028*/ 	.byte	0x04, 0x17
        /*002a*/ 	.short	(.L_13 - .L_12)
.L_12:
        /*002c*/ 	.word	0x00000000
        /*0030*/ 	.short	0x0001
        /*0032*/ 	.short	0x0008
        /*0034*/ 	.byte	0x00, 0xf0, 0x11, 0x00


	//----- nvinfo : EIATTR_KPARAM_INFO
	.align		4
.L_13:
        /*0038*/ 	.byte	0x04, 0x17
        /*003a*/ 	.short	(.L_15 - .L_14)
.L_14:
        /*003c*/ 	.word	0x00000000
        /*0040*/ 	.short	0x0000
        /*0042*/ 	.short	0x0000
        /*0044*/ 	.byte	0x00, 0xf5, 0x21, 0x00


	//----- nvinfo : EIATTR_SPARSE_MMA_MASK
	.align		4
.L_15:
        /*0048*/ 	.byte	0x03, 0x50
        /*004a*/ 	.short	0x0000


	//----- nvinfo : EIATTR_MAXREG_COUNT
	.align		4
        /*004c*/ 	.byte	0x03, 0x1b
        /*004e*/ 	.short	0x00ff


	//----- nvinfo : EIATTR_MERCURY_ISA_VERSION
	.align		4
        /*0050*/ 	.byte	0x03, 0x5f
        /*0052*/ 	.short	0x0101


	//----- nvinfo : EIATTR_VRC_CTA_INIT_COUNT
	.align		4
        /*0054*/ 	.byte	0x02, 0x4a
	.zero		1
	.zero		1


	//----- nvinfo : EIATTR_EXIT_INSTR_OFFSETS
	.align		4
        /*0058*/ 	.byte	0x04, 0x1c
        /*005a*/ 	.short	(.L_17 - .L_16)


	//   ....[0]....
.L_16:
        /*005c*/ 	.word	0x00000240


	//----- nvinfo : EIATTR_CRS_STACK_SIZE
	.align		4
.L_17:
        /*0060*/ 	.byte	0x04, 0x1e
        /*0062*/ 	.short	(.L_19 - .L_18)
.L_18:
        /*0064*/ 	.word	0x00000000


	//----- nvinfo : EIATTR_CBANK_PARAM_SIZE
	.align		4
.L_19:
        /*0068*/ 	.byte	0x03, 0x19
        /*006a*/ 	.short	0x001c


	//----- nvinfo : EIATTR_PARAM_CBANK
	.align		4
        /*006c*/ 	.byte	0x04, 0x0a
        /*006e*/ 	.short	(.L_21 - .L_20)
	.align		4
.L_20:
        /*0070*/ 	.word	index@(.nv.constant0._Z10witnessGPUPciPii)
        /*0074*/ 	.short	0x0380
        /*0076*/ 	.short	0x001c


	//----- nvinfo : EIATTR_SW_WAR
	.align		4
.L_21:
        /*0078*/ 	.byte	0x04, 0x36
        /*007a*/ 	.short	(.L_23 - .L_22)
.L_22:
        /*007c*/ 	.word	0x00000008
.L_23:


//--------------------- .nv.callgraph             --------------------------
	.section	.nv.callgraph,"",@"SHT_CUDA_CALLGRAPH"
	.align	4
	.sectionentsize	8
	.align		4
        /*0000*/ 	.word	0x00000000
	.align		4
        /*0004*/ 	.word	0xffffffff
	.align		4
        /*0008*/ 	.word	0x00000000
	.align		4
        /*000c*/ 	.word	0xfffffffe
	.align		4
        /*0010*/ 	.word	0x00000000
	.align		4
        /*0014*/ 	.word	0xfffffffd
	.align		4
        /*0018*/ 	.word	0x00000000
	.align		4
        /*001c*/ 	.word	0xfffffffc


//--------------------- .text._Z10witnessGPUPciPii --------------------------
	.section	.text._Z10witnessGPUPciPii,"ax",@progbits
	.align	128
        .global         _Z10witnessGPUPciPii
        .type           _Z10witnessGPUPciPii,@function
        .size           _Z10witnessGPUPciPii,(.L_x_5 - _Z10witnessGPUPciPii)
        .other          _Z10witnessGPUPciPii,@"STO_CUDA_ENTRY STV_DEFAULT"
_Z10witnessGPUPciPii:
.text._Z10witnessGPUPciPii:
[----:B------:R-:W-:Y:S01]  /*0000*/  LDC R1, c[0x0][0x37c] ;  /* 0x0000df00ff017b82 */ /* 0x000fe20000000800 */
[----:B------:R-:W0:Y:S07]  /*0010*/  S2R R7, SR_TID.X ;  /* 0x0000000000077919 */ /* 0x000e2e0000002100 */
[----:B------:R-:W0:Y:S01]  /*0020*/  S2UR UR4, SR_CTAID.X ;  /* 0x00000000000479c3 */ /* 0x000e220000002500 */
[----:B------:R-:W1:Y:S01]  /*0030*/  LDCU UR6, c[0x0][0x388] ;  /* 0x00007100ff0677ac */ /* 0x000e620008000800 */
[----:B------:R-:W-:Y:S01]  /*0040*/  BSSY.RECONVERGENT B0, `(.L_x_0) ;  /* 0x000001d000007945 */ /* 0x000fe20003800200 */
[----:B------:R-:W2:Y:S05]  /*0050*/  LDCU UR7, c[0x0][0x398] ;  /* 0x00007300ff0777ac */ /* 0x000eaa0008000800 */
[----:B------:R-:W0:Y:S01]  /*0060*/  LDC R0, c[0x0][0x360] ;  /* 0x0000d800ff007b82 */ /* 0x000e220000000800 */
[----:B------:R-:W3:Y:S01]  /*0070*/  LDCU UR10, c[0x0][0x388] ;  /* 0x00007100ff0a77ac */ /* 0x000ee20008000800 */
[----:B------:R-:W4:Y:S01]  /*0080*/  LDCU.64 UR8, c[0x0][0x380] ;  /* 0x00007000ff0877ac */ /* 0x000f220008000a00 */
[----:B0-----:R-:W-:Y:S01]  /*0090*/  IMAD R7, R0, UR4, R7 ;  /* 0x0000000400077c24 */ /* 0x001fe2000f8e0207 */
[----:B------:R-:W0:Y:S03]  /*00a0*/  LDCU.64 UR4, c[0x0][0x358] ;  /* 0x00006b00ff0477ac */ /* 0x000e260008000a00 */
[----:B------:R-:W-:-:S05]  /*00b0*/  VIADD R0, R7, 0x1 ;  /* 0x0000000107007836 */ /* 0x000fca0000000000 */
[----:B-1----:R-:W-:-:S04]  /*00c0*/  ISETP.GE.AND P0, PT, R0, UR6, PT ;  /* 0x0000000600007c0c */ /* 0x002fc8000bf06270 */
[----:B--2---:R-:W-:-:S13]  /*00d0*/  ISETP.GE.OR P0, PT, R7, UR7, P0 ;  /* 0x0000000707007c0c */ /* 0x004fda0008706670 */
[----:B0--34-:R-:W-:Y:S05]  /*00e0*/  @P0 BRA `(.L_x_1) ;  /* 0x0000000000480947 */ /* 0x019fea0003800000 */
[----:B------:R-:W-:Y:S02]  /*00f0*/  IMAD.MOV.U32 R9, RZ, RZ, 0x1 ;  /* 0x00000001ff097424 */ /* 0x000fe400078e00ff */
[----:B------:R-:W-:-:S07]  /*0100*/  IMAD.MOV.U32 R5, RZ, RZ, R0 ;  /* 0x000000ffff057224 */ /* 0x000fce00078e0000 */
.L_x_3:
[----:B------:R-:W-:Y:S02]  /*0110*/  IADD3 R4, P1, PT, R5, UR8, RZ ;  /* 0x0000000805047c10 */ /* 0x000fe4000ff3e0ff */
[----:B------:R-:W-:Y:S02]  /*0120*/  IADD3 R2, P0, PT, R9, UR8, RZ ;  /* 0x0000000809027c10 */ /* 0x000fe4000ff1e0ff */
[----:B------:R-:W-:Y:S02]  /*0130*/  LEA.HI.X.SX32 R5, R5, UR9, 0x1, P1 ;  /* 0x0000000905057c11 */ /* 0x000fe400088f0eff */
[----:B------:R-:W-:-:S04]  /*0140*/  IADD3.X R3, PT, PT, RZ, UR9, RZ, P0, !PT ;  /* 0x00000009ff037c10 */ /* 0x000fc800087fe4ff */
[----:B------:R-:W2:Y:S04]  /*0150*/  LDG.E.U8 R5, desc[UR4][R4.64] ;  /* 0x0000000404057981 */ /* 0x000ea8000c1e1100 */
[----:B------:R-:W2:Y:S02]  /*0160*/  LDG.E.U8 R2, desc[UR4][R2.64] ;  /* 0x0000000402027981 */ /* 0x000ea4000c1e1100 */
[----:B--2---:R-:W-:-:S13]  /*0170*/  ISETP.NE.AND P0, PT, R2, R5, PT ;  /* 0x000000050200720c */ /* 0x004fda0003f05270 */
[----:B------:R-:W-:Y:S05]  /*0180*/  @P0 BRA `(.L_x_2) ;  /* 0x0000000000140947 */ /* 0x000fea0003800000 */
[----:B------:R-:W-:Y:S01]  /*0190*/  IMAD.IADD R5, R0, 0x1, R9 ;  /* 0x0000000100057824 */ /* 0x000fe200078e0209 */
[----:B------:R-:W-:-:S04]  /*01a0*/  IADD3 R9, PT, PT, R9, 0x1, RZ ;  /* 0x0000000109097810 */ /* 0x000fc80007ffe0ff */
[----:B------:R-:W-:-:S13]  /*01b0*/  ISETP.GE.AND P0, PT, R5, UR10, PT ;  /* 0x0000000a05007c0c */ /* 0x000fda000bf06270 */
[----:B------:R-:W-:Y:S05]  /*01c0*/  @!P0 BRA `(.L_x_3) ;  /* 0xfffffffc00d08947 */ /* 0x000fea000383ffff */
[----:B------:R-:W-:Y:S05]  /*01d0*/  BRA `(.L_x_1) ;  /* 0x00000000000c7947 */ /* 0x000fea0003800000 */
.L_x_2:
[----:B------:R-:W0:Y:S02]  /*01e0*/  LDC.64 R2, c[0x0][0x390] ;  /* 0x0000e400ff027b82 */ /* 0x000e240000000a00 */
[----:B0-----:R-:W-:-:S05]  /*01f0*/  IMAD.WIDE R2, R7, 0x4, R2 ;  /* 0x0000000407027825 */ /* 0x001fca00078e0202 */
[----:B------:R0:W-:Y:S02]  /*0200*/  STG.E desc[UR4][R2.64], R9 ;  /* 0x0000000902007986 */ /* 0x0001e4000c101904 */
.L_x_1:
[----:B------:R-:W-:Y:S05]  /*0210*/  BSYNC.RECONVERGENT B0 ;  /* 0x0000000000007941 */ /* 0x000fea0003800200 */
.L_x_0:
[----:B0-----:R-:W0:Y:S02]  /*0220*/  LDC.64 R2, c[0x0][0x390] ;  /* 0x0000e400ff027b82 */ /* 0x001e240000000a00 */
[----:B0-----:R-:W-:Y:S01]  /*0230*/  STG.E desc[UR4][R2.64], RZ ;  /* 0x000000ff02007986 */ /* 0x001fe2000c101904 */
[----:B------:R-:W-:Y:S05]  /*0240*/  EXIT ;  /* 0x000000000000794d */ /* 0x000fea0003800000 */
.L_x_4:
[----:B------:R-:W-:-:S00]  /*0250*/  BRA `(.L_x_4) ;  /* 0xfffffffc00fc7947 */ /* 0x000fc0000383ffff */
[----:B------:R-:W-:-:S00]  /*0260*/  NOP ;  /* 0x0000000000007918 */ /* 0x000fc00000000000 */
        /* <DEDUP_REMOVED lines=9> */
.L_x_5:


//--------------------- .nv.shared.reserved.0     --------------------------
	.section	.nv.shared.reserved.0,"aw",@nobits
	.weak		__nv_reservedSMEM_offset_0_alias
	.size		__nv_reservedSMEM_offset_0_alias, 0, 64
	.other		__nv_reservedSMEM_offset_0_alias,@"STO_CUDA_RESERVED_SHARED STV_DEFAULT"
__nv_reservedSMEM_offset_0_alias:
	.zero		0
	.zero		64


//--------------------- .nv.constant0._Z10witnessGPUPciPii --------------------------
	.section	.nv.constant0._Z10witnessGPUPciPii,"a",@progbits
	.sectionflags	@""
	.align	4
.nv.constant0._Z10witnessGPUPciPii:
	.zero		924


//--------------------- SYMBOLS --------------------------

	.type		.nv.reservedSmem.offset0,@object
	.size		.nv.reservedSmem.offset0,0x4
